//
// Generated by NVIDIA NVVM Compiler
//
// Compiler Build ID: CL-36424714
// Cuda compilation tools, release 13.0, V13.0.88
// Based on NVVM 20.0.0
//

.version 9.0
.target sm_100
.address_size 64

	// .globl	_Z16printThreadIndexPiii
.extern .func  (.param .b32 func_retval0) vprintf
(
	.param .b64 vprintf_param_0,
	.param .b64 vprintf_param_1
)
;
.global .align 1 .b8 $str[85] = {116, 104, 114, 101, 97, 100, 95, 105, 100, 32, 40, 37, 100, 44, 32, 37, 100, 41, 32, 98, 108, 111, 99, 107, 95, 105, 100, 32, 40, 37, 100, 44, 32, 37, 100, 41, 32, 99, 111, 111, 114, 100, 105, 110, 97, 116, 101, 115, 32, 40, 37, 100, 44, 32, 37, 100, 41, 32, 103, 108, 111, 98, 97, 108, 32, 105, 110, 100, 101, 120, 32, 37, 50, 100, 32, 105, 118, 97, 108, 32, 37, 50, 100, 10};

.visible .entry _Z16printThreadIndexPiii(
	.param .u64 .ptr .align 1 _Z16printThreadIndexPiii_param_0,
	.param .u32 _Z16printThreadIndexPiii_param_1,
	.param .u32 _Z16printThreadIndexPiii_param_2
)
{
	.local .align 16 .b8 	__local_depot0[32];
	.reg .b64 	%SP;
	.reg .b64 	%SPL;
	.reg .b32 	%r<14>;
	.reg .b64 	%rd<9>;

	mov.u64 	%SPL, __local_depot0;
	cvta.local.u64 	%SP, %SPL;
	ld.param.u64 	%rd1, [_Z16printThreadIndexPiii_param_0];
	ld.param.u32 	%r1, [_Z16printThreadIndexPiii_param_1];
	cvta.to.global.u64 	%rd2, %rd1;
	add.u64 	%rd3, %SP, 0;
	add.u64 	%rd4, %SPL, 0;
	mov.u32 	%r2, %tid.x;
	mov.u32 	%r3, %ctaid.x;
	mov.u32 	%r4, %ntid.x;
	mad.lo.s32 	%r5, %r3, %r4, %r2;
	mov.u32 	%r6, %tid.y;
	mov.u32 	%r7, %ctaid.y;
	mov.u32 	%r8, %ntid.y;
	mad.lo.s32 	%r9, %r7, %r8, %r6;
	mad.lo.s32 	%r10, %r1, %r9, %r5;
	mul.wide.u32 	%rd5, %r10, 4;
	add.s64 	%rd6, %rd2, %rd5;
	ld.global.u32 	%r11, [%rd6];
	st.local.v4.u32 	[%rd4], {%r2, %r6, %r3, %r7};
	st.local.v4.u32 	[%rd4+16], {%r5, %r9, %r10, %r11};
	mov.u64 	%rd7, $str;
	cvta.global.u64 	%rd8, %rd7;
	{ // callseq 0, 0
	.param .b64 param0;
	st.param.b64 	[param0], %rd8;
	.param .b64 param1;
	st.param.b64 	[param1], %rd3;
	.param .b32 retval0;
	call.uni (retval0), 
	vprintf, 
	(
	param0, 
	param1
	);
	ld.param.b32 	%r12, [retval0];
	} // callseq 0
	ret;

}


// ===== COMPILED SASS (sm_100) =====

	.target	sm_100

	.elftype	@"ET_EXEC"


//--------------------- .note.nv.tkinfo           --------------------------
	.section	.note.nv.tkinfo,"",@"SHT_NOTE"
	.sectionflags	@"SHF_NOTE_NV_TKINFO"
	.tkinfo
        /*0018*/ 	.word	0x00000002
        /*0030*/ 	.string	""
        /*0030*/ 	.string	"ptxas"
        /*0030*/ 	.string	"Cuda compilation tools, release 13.0, V13.0.88"
        /*0030*/ 	.string	"Build cuda_13.0.r13.0/compiler.36424714_0"
        /*0030*/ 	.string	"-arch sm_100 -m 64 "



//--------------------- .note.nv.cuinfo           --------------------------
	.section	.note.nv.cuinfo,"",@"SHT_NOTE"
	.sectionflags	@"SHF_NOTE_NV_CUINFO"
        /*0018*/ 	.short	0x0002
        /*001a*/ 	.short	0x0064
        /*001c*/ 	.short	0x0082
	.zero		2


//--------------------- .nv.info                  --------------------------
	.section	.nv.info,"",@"SHT_CUDA_INFO"
	.align	4


	//----- nvinfo : EIATTR_REGCOUNT
	.align		4
        /*0000*/ 	.byte	0x04, 0x2f
        /*0002*/ 	.short	(.L_2 - .L_1)
	.align		4
.L_1:
        /*0004*/ 	.word	index@(_Z16printThreadIndexPiii)
        /*0008*/ 	.word	0x00000018


	//----- nvinfo : EIATTR_FRAME_SIZE
	.align		4
.L_2:
        /*000c*/ 	.byte	0x04, 0x11
        /*000e*/ 	.short	(.L_4 - .L_3)
	.align		4
.L_3:
        /*0010*/ 	.word	index@(_Z16printThreadIndexPiii)
        /*0014*/ 	.word	0x00000020


	//----- nvinfo : EIATTR_MIN_STACK_SIZE
	.align		4
.L_4:
        /*0018*/ 	.byte	0x04, 0x12
        /*001a*/ 	.short	(.L_6 - .L_5)
	.align		4
.L_5:
        /*001c*/ 	.word	index@(_Z16printThreadIndexPiii)
        /*0020*/ 	.word	0x00000020
.L_6:


//--------------------- .nv.compat                --------------------------
	.section	.nv.compat,"",@"SHT_CUDA_COMPAT_INFO"
	.align	4
        /*0000*/ 	.byte	0x02, 0x09, 0x00, 0x00, 0x02, 0x02, 0x01, 0x00, 0x02, 0x05, 0x05, 0x00, 0x03, 0x07, 0x01, 0x01
        /*0010*/ 	.byte	0x02, 0x03, 0x00, 0x00, 0x02, 0x06, 0x01, 0x00, 0x04, 0x0b, 0x08, 0x00, 0x09, 0x00, 0x00, 0x00
        /*0020*/ 	.byte	0x00, 0x00, 0x00, 0x00


//--------------------- .nv.info._Z16printThreadIndexPiii --------------------------
	.section	.nv.info._Z16printThreadIndexPiii,"",@"SHT_CUDA_INFO"
	.sectionflags	@""
	.align	4


	//----- nvinfo : EIATTR_CUDA_API_VERSION
	.align		4
        /*0000*/ 	.byte	0x04, 0x37
        /*0002*/ 	.short	(.L_8 - .L_7)
.L_7:
        /*0004*/ 	.word	0x00000082


	//----- nvinfo : EIATTR_KPARAM_INFO
	.align		4
.L_8:
        /*0008*/ 	.byte	0x04, 0x17
        /*000a*/ 	.short	(.L_10 - .L_9)
.L_9:
        /*000c*/ 	.word	0x00000000
        /*0010*/ 	.short	0x0002
        /*0012*/ 	.short	0x000c
        /*0014*/ 	.byte	0x00, 0xf0, 0x11, 0x00


	//----- nvinfo : EIATTR_KPARAM_INFO
	.align		4
.L_10:
        /*0018*/ 	.byte	0x04, 0x17
        /*001a*/ 	.short	(.L_12 - .L_11)
.L_11:
        /*001c*/ 	.word	0x00000000
        /*0020*/ 	.short	0x0001
        /*0022*/ 	.short	0x0008
        /*0024*/ 	.byte	0x00, 0xf0, 0x11, 0x00


	//----- nvinfo : EIATTR_KPARAM_INFO
	.align		4
.L_12:
        /*0028*/ 	.byte	0x04, 0x17
        /*002a*/ 	.short	(.L_14 - .L_13)
.L_13:
        /*002c*/ 	.word	0x00000000
        /*0030*/ 	.short	0x0000
        /*0032*/ 	.short	0x0000
        /*0034*/ 	.byte	0x00, 0xf5, 0x21, 0x00


	//----- nvinfo : EIATTR_SPARSE_MMA_MASK
	.align		4
.L_14:
        /*0038*/ 	.byte	0x03, 0x50
        /*003a*/ 	.short	0x0000


	//----- nvinfo : EIATTR_MAXREG_COUNT
	.align		4
        /*003c*/ 	.byte	0x03, 0x1b
        /*003e*/ 	.short	0x00ff


	//----- nvinfo : EIATTR_EXTERNS
	.align		4
        /*0040*/ 	.byte	0x04, 0x0f
        /*0042*/ 	.short	(.L_16 - .L_15)


	//   ....[0]....
	.align		4
.L_15:
        /*0044*/ 	.word	index@(vprintf)


	//----- nvinfo : EIATTR_MERCURY_ISA_VERSION
	.align		4
.L_16:
        /*0048*/ 	.byte	0x03, 0x5f
        /*004a*/ 	.short	0x0101


	//----- nvinfo : EIATTR_VRC_CTA_INIT_COUNT
	.align		4
        /*004c*/ 	.byte	0x02, 0x4a
	.zero		1
	.zero		1


	//----- nvinfo : EIATTR_SYSCALL_OFFSETS
	.align		4
        /*0050*/ 	.byte	0x04, 0x46
        /*0052*/ 	.short	(.L_18 - .L_17)


	//   ....[0]....
.L_17:
        /*0054*/ 	.word	0x000001c0


	//----- nvinfo : EIATTR_EXIT_INSTR_OFFSETS
	.align		4
.L_18:
        /*0058*/ 	.byte	0x04, 0x1c
        /*005a*/ 	.short	(.L_20 - .L_19)


	//   ....[0]....
.L_19:
        /*005c*/ 	.word	0x000001d0


	//----- nvinfo : EIATTR_CBANK_PARAM_SIZE
	.align		4
.L_20:
        /*0060*/ 	.byte	0x03, 0x19
        /*0062*/ 	.short	0x0010


	//----- nvinfo : EIATTR_PARAM_CBANK
	.align		4
        /*0064*/ 	.byte	0x04, 0x0a
        /*0066*/ 	.short	(.L_22 - .L_21)
	.align		4
.L_21:
        /*0068*/ 	.word	index@(.nv.constant0._Z16printThreadIndexPiii)
        /*006c*/ 	.short	0x0380
        /*006e*/ 	.short	0x0010


	//----- nvinfo : EIATTR_SW_WAR
	.align		4
.L_22:
        /*0070*/ 	.byte	0x04, 0x36
        /*0072*/ 	.short	(.L_24 - .L_23)
.L_23:
        /*0074*/ 	.word	0x00000008
.L_24:


//--------------------- .nv.callgraph             --------------------------
	.section	.nv.callgraph,"",@"SHT_CUDA_CALLGRAPH"
	.align	4
	.sectionentsize	8
	.align		4
        /*0000*/ 	.word	0x00000000
	.align		4
        /*0004*/ 	.word	0xffffffff
	.align		4
        /*0008*/ 	.word	index@(_Z16printThreadIndexPiii)
	.align		4
        /*000c*/ 	.word	index@(vprintf)
	.align		4
        /*0010*/ 	.word	0x00000000
	.align		4
        /*0014*/ 	.word	0xfffffffe
	.align		4
        /*0018*/ 	.word	0x00000000
	.align		4
        /*001c*/ 	.word	0xfffffffd
	.align		4
        /*0020*/ 	.word	0x00000000
	.align		4
        /*0024*/ 	.word	0xfffffffc


//--------------------- .nv.constant4             --------------------------
	.section	.nv.constant4,"a",@progbits
	.align	8
	.align		8
.nv.constant4:
        /*0000*/ 	.dword	vprintf
	.align		8
        /*0008*/ 	.dword	$str


//--------------------- .text._Z16printThreadIndexPiii --------------------------
	.section	.text._Z16printThreadIndexPiii,"ax",@progbits
	.align	128
        .global         _Z16printThreadIndexPiii
        .type           _Z16printThreadIndexPiii,@function
        .size           _Z16printThreadIndexPiii,(.L_x_2 - _Z16printThreadIndexPiii)
        .other          _Z16printThreadIndexPiii,@"STO_CUDA_ENTRY STV_DEFAULT"
_Z16printThreadIndexPiii:
.text._Z16printThreadIndexPiii:
[----:B------:R-:W0:Y:S01]  /*0000*/  LDC R1, c[0x0][0x37c] ;  /* 0x0000df00ff017b82 */ /* 0x000e220000000800 */
[----:B------:R-:W1:Y:S01]  /*0010*/  S2R R16, SR_TID.X ;  /* 0x0000000000107919 */ /* 0x000e620000002100 */
[----:B------:R-:W2:Y:S06]  /*0020*/  LDCU UR6, c[0x0][0x2fc] ;  /* 0x00005f80ff0677ac */ /* 0x000eac0008000800 */
[----:B------:R-:W3:Y:S01]  /*0030*/  LDC.64 R2, c[0x0][0x380] ;  /* 0x0000e000ff027b82 */ /* 0x000ee20000000a00 */
[----:B0-----:R-:W-:Y:S01]  /*0040*/  IADD3 R1, PT, PT, R1, -0x20, RZ ;  /* 0xffffffe001017810 */ /* 0x001fe20007ffe0ff */
[----:B------:R-:W1:Y:S01]  /*0050*/  S2R R18, SR_CTAID.X ;  /* 0x0000000000127919 */ /* 0x000e620000002500 */
[----:B------:R-:W1:Y:S01]  /*0060*/  LDCU UR7, c[0x0][0x360] ;  /* 0x00006c00ff0777ac */ /* 0x000e620008000800 */
[----:B------:R-:W0:Y:S01]  /*0070*/  S2R R17, SR_TID.Y ;  /* 0x0000000000117919 */ /* 0x000e220000002200 */
[----:B------:R-:W0:Y:S01]  /*0080*/  LDCU UR8, c[0x0][0x364] ;  /* 0x00006c80ff0877ac */ /* 0x000e220008000800 */
[----:B------:R-:W0:Y:S01]  /*0090*/  S2R R19, SR_CTAID.Y ;  /* 0x0000000000137919 */ /* 0x000e220000002600 */
[----:B------:R-:W4:Y:S01]  /*00a0*/  LDCU UR9, c[0x0][0x388] ;  /* 0x00007100ff0977ac */ /* 0x000f220008000800 */
[----:B------:R-:W5:Y:S01]  /*00b0*/  LDCU.64 UR4, c[0x0][0x358] ;  /* 0x00006b00ff0477ac */ /* 0x000f620008000a00 */
[----:B-1----:R-:W-:-:S02]  /*00c0*/  IMAD R8, R18, UR7, R16 ;  /* 0x0000000712087c24 */ /* 0x002fc4000f8e0210 */
[----:B0-----:R-:W-:-:S04]  /*00d0*/  IMAD R9, R19, UR8, R17 ;  /* 0x0000000813097c24 */ /* 0x001fc8000f8e0211 */
[----:B----4-:R-:W-:Y:S01]  /*00e0*/  IMAD R10, R9, UR9, R8 ;  /* 0x00000009090a7c24 */ /* 0x010fe2000f8e0208 */
[----:B------:R-:W-:Y:S01]  /*00f0*/  MOV R0, 0x0 ;  /* 0x0000000000007802 */ /* 0x000fe20000000f00 */
[----:B------:R0:W-:Y:S01]  /*0100*/  STL.128 [R1], R16 ;  /* 0x0000001001007387 */ /* 0x0001e20000100c00 */
[----:B------:R-:W1:Y:S01]  /*0110*/  LDCU.64 UR8, c[0x4][0x8] ;  /* 0x01000100ff0877ac */ /* 0x000e620008000a00 */
[----:B---3--:R-:W-:-:S05]  /*0120*/  IMAD.WIDE.U32 R2, R10, 0x4, R2 ;  /* 0x000000040a027825 */ /* 0x008fca00078e0002 */
[----:B-----5:R-:W3:Y:S01]  /*0130*/  LDG.E R11, desc[UR4][R2.64] ;  /* 0x00000004020b7981 */ /* 0x020ee2000c1e1900 */
[----:B------:R-:W4:Y:S01]  /*0140*/  LDCU UR4, c[0x0][0x2f8] ;  /* 0x00005f00ff0477ac */ /* 0x000f220008000800 */
[----:B------:R0:W0:Y:S01]  /*0150*/  LDC.64 R12, c[0x4][R0] ;  /* 0x01000000000c7b82 */ /* 0x0000220000000a00 */
[----:B-1----:R-:W-:Y:S02]  /*0160*/  MOV R4, UR8 ;  /* 0x0000000800047c02 */ /* 0x002fe40008000f00 */
[----:B------:R-:W-:Y:S02]  /*0170*/  MOV R5, UR9 ;  /* 0x0000000900057c02 */ /* 0x000fe40008000f00 */
[----:B----4-:R-:W-:-:S04]  /*0180*/  IADD3 R6, P0, PT, R1, UR4, RZ ;  /* 0x0000000401067c10 */ /* 0x010fc8000ff1e0ff */
[----:B--2---:R-:W-:Y:S01]  /*0190*/  IADD3.X R7, PT, PT, RZ, UR6, RZ, P0, !PT ;  /* 0x00000006ff077c10 */ /* 0x004fe200087fe4ff */
[----:B0--3--:R1:W-:Y:S08]  /*01a0*/  STL.128 [R1+0x10], R8 ;  /* 0x0000100801007387 */ /* 0x0093f00000100c00 */
[----:B------:R-:W-:-:S07]  /*01b0*/  LEPC R20, `(.L_x_0) ;  /* 0x000000001014794e */ /* 0x000fce0000000000 */
[----:B-1----:R-:W-:Y:S05]  /*01c0*/  CALL.ABS.NOINC R12 ;  /* 0x000000000c007343 */ /* 0x002fea0003c00000 */
.L_x_0:
[----:B------:R-:W-:Y:S05]  /*01d0*/  EXIT ;  /* 0x000000000000794d */ /* 0x000fea0003800000 */
.L_x_1:
[----:B------:R-:W-:-:S00]  /*01e0*/  BRA `(.L_x_1) ;  /* 0xfffffffc00fc7947 */ /* 0x000fc0000383ffff */
[----:B------:R-:W-:-:S00]  /*01f0*/  NOP ;  /* 0x0000000000007918 */ /* 0x000fc00000000000 */
        /* <DEDUP_REMOVED lines=8> */
.L_x_2:


//--------------------- .nv.global.init           --------------------------
	.section	.nv.global.init,"aw",@progbits
.nv.global.init:
	.type		$str,@object
	.size		$str,(.L_0 - $str)
$str:
        /*0000*/ 	.byte	0x74, 0x68, 0x72, 0x65, 0x61, 0x64, 0x5f, 0x69, 0x64, 0x20, 0x28, 0x25, 0x64, 0x2c, 0x20, 0x25
        /*0010*/ 	.byte	0x64, 0x29, 0x20, 0x62, 0x6c, 0x6f, 0x63, 0x6b, 0x5f, 0x69, 0x64, 0x20, 0x28, 0x25, 0x64, 0x2c
        /*0020*/ 	.byte	0x20, 0x25, 0x64, 0x29, 0x20, 0x63, 0x6f, 0x6f, 0x72, 0x64, 0x69, 0x6e, 0x61, 0x74, 0x65, 0x73
        /*0030*/ 	.byte	0x20, 0x28, 0x25, 0x64, 0x2c, 0x20, 0x25, 0x64, 0x29, 0x20, 0x67, 0x6c, 0x6f, 0x62, 0x61, 0x6c
        /*0040*/ 	.byte	0x20, 0x69, 0x6e, 0x64, 0x65, 0x78, 0x20, 0x25, 0x32, 0x64, 0x20, 0x69, 0x76, 0x61, 0x6c, 0x20
        /*0050*/ 	.byte	0x25, 0x32, 0x64, 0x0a, 0x00
.L_0:


//--------------------- .nv.shared.reserved.0     --------------------------
	.section	.nv.shared.reserved.0,"aw",@nobits
	.weak		__nv_reservedSMEM_offset_0_alias
	.size		__nv_reservedSMEM_offset_0_alias, 0, 64
	.other		__nv_reservedSMEM_offset_0_alias,@"STO_CUDA_RESERVED_SHARED STV_DEFAULT"
__nv_reservedSMEM_offset_0_alias:
	.zero		0
	.zero		64


//--------------------- .nv.constant0._Z16printThreadIndexPiii --------------------------
	.section	.nv.constant0._Z16printThreadIndexPiii,"a",@progbits
	.sectionflags	@""
	.align	4
.nv.constant0._Z16printThreadIndexPiii:
	.zero		912


//--------------------- SYMBOLS --------------------------

	.type		.nv.reservedSmem.offset0,@object
	.size		.nv.reservedSmem.offset0,0x4
	.type		vprintf,@function
